//
// Generated by NVIDIA NVVM Compiler
//
// Compiler Build ID: CL-36424714
// Cuda compilation tools, release 13.0, V13.0.88
// Based on NVVM 20.0.0
//

.version 9.0
.target sm_100
.address_size 64

	// .globl	_Z6gpu_AxiiPfS_S_
// _ZZ6gpu_AxiiPfS_S_E2Ab has been demoted
// _ZZ6gpu_AxiiPfS_S_E2xb has been demoted

.visible .entry _Z6gpu_AxiiPfS_S_(
	.param .u32 _Z6gpu_AxiiPfS_S__param_0,
	.param .u32 _Z6gpu_AxiiPfS_S__param_1,
	.param .u64 .ptr .align 1 _Z6gpu_AxiiPfS_S__param_2,
	.param .u64 .ptr .align 1 _Z6gpu_AxiiPfS_S__param_3,
	.param .u64 .ptr .align 1 _Z6gpu_AxiiPfS_S__param_4
)
{
	.reg .pred 	%p<13>;
	.reg .b32 	%r<76>;
	.reg .b32 	%f<73>;
	.reg .b64 	%rd<13>;
	// demoted variable
	.shared .align 4 .b8 _ZZ6gpu_AxiiPfS_S_E2Ab[4096];
	// demoted variable
	.shared .align 4 .b8 _ZZ6gpu_AxiiPfS_S_E2xb[4096];
	ld.param.u32 	%r32, [_Z6gpu_AxiiPfS_S__param_1];
	ld.param.u64 	%rd3, [_Z6gpu_AxiiPfS_S__param_2];
	ld.param.u64 	%rd4, [_Z6gpu_AxiiPfS_S__param_3];
	ld.param.u64 	%rd5, [_Z6gpu_AxiiPfS_S__param_4];
	mov.u32 	%r1, %ntid.x;
	mov.u32 	%r2, %ntid.y;
	mov.u32 	%r3, %ctaid.y;
	mov.u32 	%r4, %tid.x;
	mov.u32 	%r5, %tid.y;
	div.s32 	%r6, %r32, %r1;
	setp.lt.s32 	%p1, %r6, 1;
	mov.f32 	%f71, 0f00000000;
	@%p1 bra 	$L__BB0_17;
	mad.lo.s32 	%r34, %r2, %r3, %r5;
	mul.lo.s32 	%r7, %r32, %r34;
	mul.lo.s32 	%r8, %r5, %r1;
	add.s32 	%r35, %r8, %r4;
	shl.b32 	%r36, %r35, 2;
	mov.u32 	%r37, _ZZ6gpu_AxiiPfS_S_E2Ab;
	add.s32 	%r9, %r37, %r36;
	shl.b32 	%r38, %r4, 2;
	mov.u32 	%r39, _ZZ6gpu_AxiiPfS_S_E2xb;
	add.s32 	%r10, %r39, %r38;
	and.b32  	%r11, %r1, 7;
	add.s32 	%r12, %r11, -1;
	and.b32  	%r13, %r1, 3;
	and.b32  	%r14, %r1, 2040;
	and.b32  	%r15, %r1, 1;
	and.b32  	%r40, %r1, -8;
	neg.s32 	%r16, %r40;
	shl.b32 	%r41, %r8, 2;
	add.s32 	%r42, %r41, %r37;
	add.s32 	%r17, %r42, 16;
	cvta.to.global.u64 	%rd1, %rd4;
	cvta.to.global.u64 	%rd2, %rd5;
	mov.f32 	%f71, 0f00000000;
	mov.b32 	%r69, 0;
$L__BB0_2:
	setp.ne.s32 	%p2, %r5, 0;
	mad.lo.s32 	%r19, %r69, %r1, %r4;
	add.s32 	%r43, %r19, %r7;
	mul.wide.s32 	%rd6, %r43, 4;
	add.s64 	%rd7, %rd1, %rd6;
	ld.global.f32 	%f17, [%rd7];
	st.shared.f32 	[%r9], %f17;
	@%p2 bra 	$L__BB0_4;
	mul.wide.u32 	%rd8, %r19, 4;
	add.s64 	%rd9, %rd2, %rd8;
	ld.global.f32 	%f18, [%rd9];
	st.shared.f32 	[%r10], %f18;
$L__BB0_4:
	setp.ne.s32 	%p3, %r4, 0;
	bar.sync 	0;
	@%p3 bra 	$L__BB0_16;
	setp.lt.u32 	%p4, %r1, 8;
	mov.b32 	%r74, 0;
	@%p4 bra 	$L__BB0_8;
	add.s32 	%r70, %r39, 16;
	mov.u32 	%r71, %r17;
	mov.u32 	%r72, %r16;
$L__BB0_7:
	.pragma "nounroll";
	ld.shared.f32 	%f20, [%r71+-16];
	ld.shared.f32 	%f21, [%r70+-16];
	fma.rn.f32 	%f22, %f20, %f21, %f71;
	ld.shared.f32 	%f23, [%r71+-12];
	ld.shared.f32 	%f24, [%r70+-12];
	fma.rn.f32 	%f25, %f23, %f24, %f22;
	ld.shared.f32 	%f26, [%r71+-8];
	ld.shared.f32 	%f27, [%r70+-8];
	fma.rn.f32 	%f28, %f26, %f27, %f25;
	ld.shared.f32 	%f29, [%r71+-4];
	ld.shared.f32 	%f30, [%r70+-4];
	fma.rn.f32 	%f31, %f29, %f30, %f28;
	ld.shared.f32 	%f32, [%r71];
	ld.shared.f32 	%f33, [%r70];
	fma.rn.f32 	%f34, %f32, %f33, %f31;
	ld.shared.f32 	%f35, [%r71+4];
	ld.shared.f32 	%f36, [%r70+4];
	fma.rn.f32 	%f37, %f35, %f36, %f34;
	ld.shared.f32 	%f38, [%r71+8];
	ld.shared.f32 	%f39, [%r70+8];
	fma.rn.f32 	%f40, %f38, %f39, %f37;
	ld.shared.f32 	%f41, [%r71+12];
	ld.shared.f32 	%f42, [%r70+12];
	fma.rn.f32 	%f71, %f41, %f42, %f40;
	add.s32 	%r72, %r72, 8;
	add.s32 	%r71, %r71, 32;
	add.s32 	%r70, %r70, 32;
	setp.ne.s32 	%p5, %r72, 0;
	mov.u32 	%r74, %r14;
	@%p5 bra 	$L__BB0_7;
$L__BB0_8:
	setp.eq.s32 	%p6, %r11, 0;
	@%p6 bra 	$L__BB0_16;
	setp.lt.u32 	%p7, %r12, 3;
	@%p7 bra 	$L__BB0_11;
	add.s32 	%r47, %r74, %r8;
	shl.b32 	%r48, %r47, 2;
	mov.u32 	%r49, _ZZ6gpu_AxiiPfS_S_E2Ab;
	add.s32 	%r50, %r49, %r48;
	ld.shared.f32 	%f44, [%r50];
	shl.b32 	%r51, %r74, 2;
	add.s32 	%r53, %r39, %r51;
	ld.shared.f32 	%f45, [%r53];
	fma.rn.f32 	%f46, %f44, %f45, %f71;
	ld.shared.f32 	%f47, [%r50+4];
	ld.shared.f32 	%f48, [%r53+4];
	fma.rn.f32 	%f49, %f47, %f48, %f46;
	ld.shared.f32 	%f50, [%r50+8];
	ld.shared.f32 	%f51, [%r53+8];
	fma.rn.f32 	%f52, %f50, %f51, %f49;
	ld.shared.f32 	%f53, [%r50+12];
	ld.shared.f32 	%f54, [%r53+12];
	fma.rn.f32 	%f71, %f53, %f54, %f52;
	add.s32 	%r74, %r74, 4;
$L__BB0_11:
	setp.eq.s32 	%p8, %r13, 0;
	@%p8 bra 	$L__BB0_16;
	setp.eq.s32 	%p9, %r13, 1;
	@%p9 bra 	$L__BB0_14;
	add.s32 	%r54, %r74, %r8;
	shl.b32 	%r55, %r54, 2;
	mov.u32 	%r56, _ZZ6gpu_AxiiPfS_S_E2Ab;
	add.s32 	%r57, %r56, %r55;
	ld.shared.f32 	%f56, [%r57];
	shl.b32 	%r58, %r74, 2;
	add.s32 	%r60, %r39, %r58;
	ld.shared.f32 	%f57, [%r60];
	fma.rn.f32 	%f58, %f56, %f57, %f71;
	ld.shared.f32 	%f59, [%r57+4];
	ld.shared.f32 	%f60, [%r60+4];
	fma.rn.f32 	%f71, %f59, %f60, %f58;
	add.s32 	%r74, %r74, 2;
$L__BB0_14:
	setp.eq.s32 	%p10, %r15, 0;
	@%p10 bra 	$L__BB0_16;
	add.s32 	%r61, %r74, %r8;
	shl.b32 	%r62, %r61, 2;
	mov.u32 	%r63, _ZZ6gpu_AxiiPfS_S_E2Ab;
	add.s32 	%r64, %r63, %r62;
	ld.shared.f32 	%f61, [%r64];
	shl.b32 	%r65, %r74, 2;
	add.s32 	%r67, %r39, %r65;
	ld.shared.f32 	%f62, [%r67];
	fma.rn.f32 	%f71, %f61, %f62, %f71;
$L__BB0_16:
	bar.sync 	0;
	add.s32 	%r69, %r69, 1;
	setp.ne.s32 	%p11, %r69, %r6;
	@%p11 bra 	$L__BB0_2;
$L__BB0_17:
	setp.ne.s32 	%p12, %r4, 0;
	@%p12 bra 	$L__BB0_19;
	mad.lo.s32 	%r68, %r3, %r2, %r5;
	cvta.to.global.u64 	%rd10, %rd3;
	mul.wide.u32 	%rd11, %r68, 4;
	add.s64 	%rd12, %rd10, %rd11;
	st.global.f32 	[%rd12], %f71;
$L__BB0_19:
	ret;

}


// ===== COMPILED SASS (sm_100) =====

	.target	sm_100

	.elftype	@"ET_EXEC"


//--------------------- .note.nv.tkinfo           --------------------------
	.section	.note.nv.tkinfo,"",@"SHT_NOTE"
	.sectionflags	@"SHF_NOTE_NV_TKINFO"
	.tkinfo
        /*0018*/ 	.word	0x00000002
        /*0030*/ 	.string	""
        /*0030*/ 	.string	"ptxas"
        /*0030*/ 	.string	"Cuda compilation tools, release 13.0, V13.0.88"
        /*0030*/ 	.string	"Build cuda_13.0.r13.0/compiler.36424714_0"
        /*0030*/ 	.string	"-arch sm_100 -m 64 "



//--------------------- .note.nv.cuinfo           --------------------------
	.section	.note.nv.cuinfo,"",@"SHT_NOTE"
	.sectionflags	@"SHF_NOTE_NV_CUINFO"
        /*0018*/ 	.short	0x0002
        /*001a*/ 	.short	0x0064
        /*001c*/ 	.short	0x0082
	.zero		2


//--------------------- .nv.info                  --------------------------
	.section	.nv.info,"",@"SHT_CUDA_INFO"
	.align	4


	//----- nvinfo : EIATTR_REGCOUNT
	.align		4
        /*0000*/ 	.byte	0x04, 0x2f
        /*0002*/ 	.short	(.L_1 - .L_0)
	.align		4
.L_0:
        /*0004*/ 	.word	index@(_Z6gpu_AxiiPfS_S_)
        /*0008*/ 	.word	0x00000020


	//----- nvinfo : EIATTR_FRAME_SIZE
	.align		4
.L_1:
        /*000c*/ 	.byte	0x04, 0x11
        /*000e*/ 	.short	(.L_3 - .L_2)
	.align		4
.L_2:
        /*0010*/ 	.word	index@(_Z6gpu_AxiiPfS_S_)
        /*0014*/ 	.word	0x00000000


	//----- nvinfo : EIATTR_MIN_STACK_SIZE
	.align		4
.L_3:
        /*0018*/ 	.byte	0x04, 0x12
        /*001a*/ 	.short	(.L_5 - .L_4)
	.align		4
.L_4:
        /*001c*/ 	.word	index@(_Z6gpu_AxiiPfS_S_)
        /*0020*/ 	.word	0x00000000
.L_5:


//--------------------- .nv.compat                --------------------------
	.section	.nv.compat,"",@"SHT_CUDA_COMPAT_INFO"
	.align	4
        /*0000*/ 	.byte	0x02, 0x09, 0x00, 0x00, 0x02, 0x02, 0x01, 0x00, 0x02, 0x05, 0x05, 0x00, 0x03, 0x07, 0x01, 0x01
        /*0010*/ 	.byte	0x02, 0x03, 0x00, 0x00, 0x02, 0x06, 0x01, 0x00, 0x04, 0x0b, 0x08, 0x00, 0x09, 0x00, 0x00, 0x00
        /*0020*/ 	.byte	0x00, 0x00, 0x00, 0x00


//--------------------- .nv.info._Z6gpu_AxiiPfS_S_ --------------------------
	.section	.nv.info._Z6gpu_AxiiPfS_S_,"",@"SHT_CUDA_INFO"
	.sectionflags	@""
	.align	4


	//----- nvinfo : EIATTR_CUDA_API_VERSION
	.align		4
        /*0000*/ 	.byte	0x04, 0x37
        /*0002*/ 	.short	(.L_7 - .L_6)
.L_6:
        /*0004*/ 	.word	0x00000082


	//----- nvinfo : EIATTR_KPARAM_INFO
	.align		4
.L_7:
        /*0008*/ 	.byte	0x04, 0x17
        /*000a*/ 	.short	(.L_9 - .L_8)
.L_8:
        /*000c*/ 	.word	0x00000000
        /*0010*/ 	.short	0x0004
        /*0012*/ 	.short	0x0018
        /*0014*/ 	.byte	0x00, 0xf5, 0x21, 0x00


	//----- nvinfo : EIATTR_KPARAM_INFO
	.align		4
.L_9:
        /*0018*/ 	.byte	0x04, 0x17
        /*001a*/ 	.short	(.L_11 - .L_10)
.L_10:
        /*001c*/ 	.word	0x00000000
        /*0020*/ 	.short	0x0003
        /*0022*/ 	.short	0x0010
        /*0024*/ 	.byte	0x00, 0xf5, 0x21, 0x00


	//----- nvinfo : EIATTR_KPARAM_INFO
	.align		4
.L_11:
        /*0028*/ 	.byte	0x04, 0x17
        /*002a*/ 	.short	(.L_13 - .L_12)
.L_12:
        /*002c*/ 	.word	0x00000000
        /*0030*/ 	.short	0x0002
        /*0032*/ 	.short	0x0008
        /*0034*/ 	.byte	0x00, 0xf5, 0x21, 0x00


	//----- nvinfo : EIATTR_KPARAM_INFO
	.align		4
.L_13:
        /*0038*/ 	.byte	0x04, 0x17
        /*003a*/ 	.short	(.L_15 - .L_14)
.L_14:
        /*003c*/ 	.word	0x00000000
        /*0040*/ 	.short	0x0001
        /*0042*/ 	.short	0x0004
        /*0044*/ 	.byte	0x00, 0xf0, 0x11, 0x00


	//----- nvinfo : EIATTR_KPARAM_INFO
	.align		4
.L_15:
        /*0048*/ 	.byte	0x04, 0x17
        /*004a*/ 	.short	(.L_17 - .L_16)
.L_16:
        /*004c*/ 	.word	0x00000000
        /*0050*/ 	.short	0x0000
        /*0052*/ 	.short	0x0000
        /*0054*/ 	.byte	0x00, 0xf0, 0x11, 0x00


	//----- nvinfo : EIATTR_SPARSE_MMA_MASK
	.align		4
.L_17:
        /*0058*/ 	.byte	0x03, 0x50
        /*005a*/ 	.short	0x0000


	//----- nvinfo : EIATTR_MAXREG_COUNT
	.align		4
        /*005c*/ 	.byte	0x03, 0x1b
        /*005e*/ 	.short	0x00ff


	//----- nvinfo : EIATTR_NUM_BARRIERS
	.align		4
        /*0060*/ 	.byte	0x02, 0x4c
        /*0062*/ 	.byte	0x01
	.zero		1


	//----- nvinfo : EIATTR_MERCURY_ISA_VERSION
	.align		4
        /*0064*/ 	.byte	0x03, 0x5f
        /*0066*/ 	.short	0x0101


	//----- nvinfo : EIATTR_VRC_CTA_INIT_COUNT
	.align		4
        /*0068*/ 	.byte	0x02, 0x4a
	.zero		1
	.zero		1


	//----- nvinfo : EIATTR_EXIT_INSTR_OFFSETS
	.align		4
        /*006c*/ 	.byte	0x04, 0x1c
        /*006e*/ 	.short	(.L_19 - .L_18)


	//   ....[0]....
.L_18:
        /*0070*/ 	.word	0x000009c0


	//   ....[1]....
        /*0074*/ 	.word	0x00000a10


	//----- nvinfo : EIATTR_CRS_STACK_SIZE
	.align		4
.L_19:
        /*0078*/ 	.byte	0x04, 0x1e
        /*007a*/ 	.short	(.L_21 - .L_20)
.L_20:
        /*007c*/ 	.word	0x00000000


	//----- nvinfo : EIATTR_CBANK_PARAM_SIZE
	.align		4
.L_21:
        /*0080*/ 	.byte	0x03, 0x19
        /*0082*/ 	.short	0x0020


	//----- nvinfo : EIATTR_PARAM_CBANK
	.align		4
        /*0084*/ 	.byte	0x04, 0x0a
        /*0086*/ 	.short	(.L_23 - .L_22)
	.align		4
.L_22:
        /*0088*/ 	.word	index@(.nv.constant0._Z6gpu_AxiiPfS_S_)
        /*008c*/ 	.short	0x0380
        /*008e*/ 	.short	0x0020


	//----- nvinfo : EIATTR_SW_WAR
	.align		4
.L_23:
        /*0090*/ 	.byte	0x04, 0x36
        /*0092*/ 	.short	(.L_25 - .L_24)
.L_24:
        /*0094*/ 	.word	0x00000008
.L_25:


//--------------------- .nv.callgraph             --------------------------
	.section	.nv.callgraph,"",@"SHT_CUDA_CALLGRAPH"
	.align	4
	.sectionentsize	8
	.align		4
        /*0000*/ 	.word	0x00000000
	.align		4
        /*0004*/ 	.word	0xffffffff
	.align		4
        /*0008*/ 	.word	0x00000000
	.align		4
        /*000c*/ 	.word	0xfffffffe
	.align		4
        /*0010*/ 	.word	0x00000000
	.align		4
        /*0014*/ 	.word	0xfffffffd
	.align		4
        /*0018*/ 	.word	0x00000000
	.align		4
        /*001c*/ 	.word	0xfffffffc


//--------------------- .text._Z6gpu_AxiiPfS_S_   --------------------------
	.section	.text._Z6gpu_AxiiPfS_S_,"ax",@progbits
	.align	128
        .global         _Z6gpu_AxiiPfS_S_
        .type           _Z6gpu_AxiiPfS_S_,@function
        .size           _Z6gpu_AxiiPfS_S_,(.L_x_9 - _Z6gpu_AxiiPfS_S_)
        .other          _Z6gpu_AxiiPfS_S_,@"STO_CUDA_ENTRY STV_DEFAULT"
_Z6gpu_AxiiPfS_S_:
.text._Z6gpu_AxiiPfS_S_:
[----:B------:R-:W-:Y:S08]  /*0000*/  LDC R1, c[0x0][0x37c] ;  /* 0x0000df00ff017b82 */ /* 0x000ff00000000800 */
[----:B------:R-:W0:Y:S01]  /*0010*/  LDC R0, c[0x0][0x360] ;  /* 0x0000d800ff007b82 */ /* 0x000e220000000800 */
[----:B------:R-:W1:Y:S01]  /*0020*/  LDCU.64 UR10, c[0x0][0x358] ;  /* 0x00006b00ff0a77ac */ /* 0x000e620008000a00 */
[----:B------:R-:W-:Y:S01]  /*0030*/  IMAD.MOV.U32 R15, RZ, RZ, RZ ;  /* 0x000000ffff0f7224 */ /* 0x000fe200078e00ff */
[----:B------:R-:W2:Y:S05]  /*0040*/  LDCU UR8, c[0x0][0x364] ;  /* 0x00006c80ff0877ac */ /* 0x000eaa0008000800 */
[----:B------:R-:W3:Y:S01]  /*0050*/  LDC R9, c[0x0][0x384] ;  /* 0x0000e100ff097b82 */ /* 0x000ee20000000800 */
[----:B0-----:R-:W-:-:S02]  /*0060*/  IABS R5, R0 ;  /* 0x0000000000057213 */ /* 0x001fc40000000000 */
[----:B------:R-:W-:Y:S02]  /*0070*/  IABS R8, R0 ;  /* 0x0000000000087213 */ /* 0x000fe40000000000 */
[----:B------:R-:W0:Y:S02]  /*0080*/  I2F.RP R4, R5 ;  /* 0x0000000500047306 */ /* 0x000e240000209400 */
[----:B------:R-:W-:-:S06]  /*0090*/  IADD3 R8, PT, PT, RZ, -R8, RZ ;  /* 0x80000008ff087210 */ /* 0x000fcc0007ffe0ff */
[----:B0-----:R-:W0:Y:S02]  /*00a0*/  MUFU.RCP R4, R4 ;  /* 0x0000000400047308 */ /* 0x001e240000001000 */
[----:B0-----:R-:W-:-:S06]  /*00b0*/  VIADD R2, R4, 0xffffffe ;  /* 0x0ffffffe04027836 */ /* 0x001fcc0000000000 */
[----:B------:R0:W4:Y:S02]  /*00c0*/  F2I.FTZ.U32.TRUNC.NTZ R3, R2 ;  /* 0x0000000200037305 */ /* 0x000124000021f000 */
[----:B0-----:R-:W-:Y:S02]  /*00d0*/  IMAD.MOV.U32 R2, RZ, RZ, RZ ;  /* 0x000000ffff027224 */ /* 0x001fe400078e00ff */
[----:B----4-:R-:W-:-:S04]  /*00e0*/  IMAD.MOV R6, RZ, RZ, -R3 ;  /* 0x000000ffff067224 */ /* 0x010fc800078e0a03 */
[----:B------:R-:W-:Y:S01]  /*00f0*/  IMAD R7, R6, R5, RZ ;  /* 0x0000000506077224 */ /* 0x000fe200078e02ff */
[----:B---3--:R-:W-:-:S03]  /*0100*/  IABS R6, R9 ;  /* 0x0000000900067213 */ /* 0x008fc60000000000 */
[----:B------:R-:W-:-:S04]  /*0110*/  IMAD.HI.U32 R3, R3, R7, R2 ;  /* 0x0000000703037227 */ /* 0x000fc800078e0002 */
[----:B------:R-:W-:Y:S02]  /*0120*/  IMAD.MOV.U32 R7, RZ, RZ, R8 ;  /* 0x000000ffff077224 */ /* 0x000fe400078e0008 */
[----:B------:R-:W-:Y:S01]  /*0130*/  IMAD.HI.U32 R4, R3, R6, RZ ;  /* 0x0000000603047227 */ /* 0x000fe200078e00ff */
[----:B------:R-:W-:-:S03]  /*0140*/  LOP3.LUT R3, R0, R9, RZ, 0x3c, !PT ;  /* 0x0000000900037212 */ /* 0x000fc600078e3cff */
[----:B------:R-:W-:Y:S01]  /*0150*/  IMAD R2, R4, R7, R6 ;  /* 0x0000000704027224 */ /* 0x000fe200078e0206 */
[----:B------:R-:W-:Y:S02]  /*0160*/  ISETP.GE.AND P2, PT, R3, RZ, PT ;  /* 0x000000ff0300720c */ /* 0x000fe40003f46270 */
[----:B------:R-:W0:Y:S02]  /*0170*/  S2R R3, SR_TID.X ;  /* 0x0000000000037919 */ /* 0x000e240000002100 */
[----:B------:R-:W-:-:S13]  /*0180*/  ISETP.GT.U32.AND P1, PT, R5, R2, PT ;  /* 0x000000020500720c */ /* 0x000fda0003f24070 */
[-C--:B------:R-:W-:Y:S01]  /*0190*/  @!P1 IADD3 R2, PT, PT, R2, -R5.reuse, RZ ;  /* 0x8000000502029210 */ /* 0x080fe20007ffe0ff */
[----:B------:R-:W-:Y:S01]  /*01a0*/  @!P1 VIADD R4, R4, 0x1 ;  /* 0x0000000104049836 */ /* 0x000fe20000000000 */
[----:B------:R-:W-:Y:S02]  /*01b0*/  ISETP.NE.AND P1, PT, R0, RZ, PT ;  /* 0x000000ff0000720c */ /* 0x000fe40003f25270 */
[----:B------:R-:W-:Y:S02]  /*01c0*/  ISETP.GE.U32.AND P0, PT, R2, R5, PT ;  /* 0x000000050200720c */ /* 0x000fe40003f06070 */
[----:B------:R-:W3:Y:S01]  /*01d0*/  S2R R2, SR_CTAID.Y ;  /* 0x0000000000027919 */ /* 0x000ee20000002600 */
[----:B------:R-:W4:Y:S10]  /*01e0*/  S2R R5, SR_TID.Y ;  /* 0x0000000000057919 */ /* 0x000f340000002200 */
[----:B------:R-:W-:-:S05]  /*01f0*/  @P0 VIADD R4, R4, 0x1 ;  /* 0x0000000104040836 */ /* 0x000fca0000000000 */
[----:B------:R-:W-:Y:S02]  /*0200*/  @!P2 IADD3 R4, PT, PT, -R4, RZ, RZ ;  /* 0x000000ff0404a210 */ /* 0x000fe40007ffe1ff */
[----:B------:R-:W-:-:S04]  /*0210*/  @!P1 LOP3.LUT R4, RZ, R0, RZ, 0x33, !PT ;  /* 0x00000000ff049212 */ /* 0x000fc800078e33ff */
[----:B------:R-:W-:-:S13]  /*0220*/  ISETP.GE.AND P0, PT, R4, 0x1, PT ;  /* 0x000000010400780c */ /* 0x000fda0003f06270 */
[----:B01234-:R-:W-:Y:S05]  /*0230*/  @!P0 BRA `(.L_x_0) ;  /* 0x0000000400dc8947 */ /* 0x01ffea0003800000 */
[----:B------:R-:W0:Y:S01]  /*0240*/  S2UR UR5, SR_CgaCtaId ;  /* 0x00000000000579c3 */ /* 0x000e220000008800 */
[----:B------:R-:W-:Y:S01]  /*0250*/  UMOV UR4, 0x400 ;  /* 0x0000040000047882 */ /* 0x000fe20000000000 */
[C---:B------:R-:W-:Y:S01]  /*0260*/  LOP3.LUT R6, R0.reuse, 0x7, RZ, 0xc0, !PT ;  /* 0x0000000700067812 */ /* 0x040fe200078ec0ff */
[C---:B------:R-:W-:Y:S01]  /*0270*/  IMAD R16, R0.reuse, R5, RZ ;  /* 0x0000000500107224 */ /* 0x040fe200078e02ff */
[C---:B------:R-:W-:Y:S01]  /*0280*/  LOP3.LUT R19, R0.reuse, 0xfffffff8, RZ, 0xc0, !PT ;  /* 0xfffffff800137812 */ /* 0x040fe200078ec0ff */
[----:B------:R-:W-:Y:S01]  /*0290*/  IMAD.MOV.U32 R15, RZ, RZ, RZ ;  /* 0x000000ffff0f7224 */ /* 0x000fe200078e00ff */
[----:B------:R-:W-:Y:S01]  /*02a0*/  LOP3.LUT R17, R0, 0x3, RZ, 0xc0, !PT ;  /* 0x0000000300117812 */ /* 0x000fe200078ec0ff */
[----:B------:R-:W-:Y:S01]  /*02b0*/  VIADD R7, R6, 0xffffffff ;  /* 0xffffffff06077836 */ /* 0x000fe20000000000 */
[----:B------:R-:W-:Y:S02]  /*02c0*/  IADD3 R20, PT, PT, R16, R3, RZ ;  /* 0x0000000310147210 */ /* 0x000fe40007ffe0ff */
[----:B------:R-:W-:-:S02]  /*02d0*/  LOP3.LUT R18, R0, 0x7f8, RZ, 0xc0, !PT ;  /* 0x000007f800127812 */ /* 0x000fc400078ec0ff */
[----:B------:R-:W-:Y:S01]  /*02e0*/  ISETP.GE.U32.AND P0, PT, R7, 0x3, PT ;  /* 0x000000030700780c */ /* 0x000fe20003f06070 */
[----:B------:R-:W-:Y:S01]  /*02f0*/  IMAD R7, R2, UR8, R5 ;  /* 0x0000000802077c24 */ /* 0x000fe2000f8e0205 */
[----:B------:R-:W-:Y:S01]  /*0300*/  IADD3 R19, PT, PT, -R19, RZ, RZ ;  /* 0x000000ff13137210 */ /* 0x000fe20007ffe1ff */
[----:B0-----:R-:W-:Y:S02]  /*0310*/  ULEA UR6, UR5, UR4, 0x18 ;  /* 0x0000000405067291 */ /* 0x001fe4000f8ec0ff */
[----:B------:R-:W-:-:S04]  /*0320*/  UIADD3 UR4, UPT, UPT, UR4, 0x1000, URZ ;  /* 0x0000100004047890 */ /* 0x000fc8000fffe0ff */
[----:B------:R-:W-:Y:S01]  /*0330*/  ULEA UR5, UR5, UR4, 0x18 ;  /* 0x0000000405057291 */ /* 0x000fe2000f8ec0ff */
[----:B------:R-:W-:Y:S02]  /*0340*/  LEA R21, R16, UR6, 0x2 ;  /* 0x0000000610157c11 */ /* 0x000fe4000f8e10ff */
[----:B------:R-:W-:Y:S01]  /*0350*/  LEA R20, R20, UR6, 0x2 ;  /* 0x0000000614147c11 */ /* 0x000fe2000f8e10ff */
[----:B------:R-:W-:Y:S02]  /*0360*/  UMOV UR4, URZ ;  /* 0x000000ff00047c82 */ /* 0x000fe40008000000 */
[----:B------:R-:W-:Y:S01]  /*0370*/  VIADD R21, R21, 0x10 ;  /* 0x0000001015157836 */ /* 0x000fe20000000000 */
[----:B------:R-:W-:-:S07]  /*0380*/  LEA R22, R3, UR5, 0x2 ;  /* 0x0000000503167c11 */ /* 0x000fce000f8e10ff */
.L_x_7:
[----:B------:R-:W-:Y:S01]  /*0390*/  ISETP.NE.AND P1, PT, R5, RZ, PT ;  /* 0x000000ff0500720c */ /* 0x000fe20003f25270 */
[----:B0-----:R-:W0:Y:S01]  /*03a0*/  LDC.64 R10, c[0x0][0x390] ;  /* 0x0000e400ff0a7b82 */ /* 0x001e220000000a00 */
[----:B------:R-:W1:Y:S01]  /*03b0*/  LDCU UR6, c[0x0][0x384] ;  /* 0x00007080ff0677ac */ /* 0x000e620008000800 */
[----:B------:R-:W-:-:S10]  /*03c0*/  IMAD R12, R0, UR4, R3 ;  /* 0x00000004000c7c24 */ /* 0x000fd4000f8e0203 */
[----:B------:R-:W2:Y:S01]  /*03d0*/  @!P1 LDC.64 R8, c[0x0][0x398] ;  /* 0x0000e600ff089b82 */ /* 0x000ea20000000a00 */
[----:B-1----:R-:W-:-:S04]  /*03e0*/  IMAD R13, R7, UR6, R12 ;  /* 0x00000006070d7c24 */ /* 0x002fc8000f8e020c */
[----:B0-----:R-:W-:-:S06]  /*03f0*/  IMAD.WIDE R10, R13, 0x4, R10 ;  /* 0x000000040d0a7825 */ /* 0x001fcc00078e020a */
[----:B------:R-:W3:Y:S01]  /*0400*/  LDG.E R11, desc[UR10][R10.64] ;  /* 0x0000000a0a0b7981 */ /* 0x000ee2000c1e1900 */
[----:B--2---:R-:W-:-:S06]  /*0410*/  @!P1 IMAD.WIDE.U32 R8, R12, 0x4, R8 ;  /* 0x000000040c089825 */ /* 0x004fcc00078e0008 */
[----:B------:R-:W2:Y:S01]  /*0420*/  @!P1 LDG.E R9, desc[UR10][R8.64] ;  /* 0x0000000a08099981 */ /* 0x000ea2000c1e1900 */
[----:B------:R-:W-:Y:S01]  /*0430*/  ISETP.NE.AND P2, PT, R3, RZ, PT ;  /* 0x000000ff0300720c */ /* 0x000fe20003f45270 */
[----:B------:R-:W-:Y:S01]  /*0440*/  UIADD3 UR4, UPT, UPT, UR4, 0x1, URZ ;  /* 0x0000000104047890 */ /* 0x000fe2000fffe0ff */
[----:B------:R-:W-:Y:S01]  /*0450*/  BSSY.RECONVERGENT B0, `(.L_x_1) ;  /* 0x0000053000007945 */ /* 0x000fe20003800200 */
[----:B---3--:R0:W-:Y:S04]  /*0460*/  STS [R20], R11 ;  /* 0x0000000b14007388 */ /* 0x0081e80000000800 */
[----:B--2---:R0:W-:Y:S01]  /*0470*/  @!P1 STS [R22], R9 ;  /* 0x0000000916009388 */ /* 0x0041e20000000800 */
[----:B------:R-:W-:Y:S01]  /*0480*/  BAR.SYNC.DEFER_BLOCKING 0x0 ;  /* 0x0000000000007b1d */ /* 0x000fe20000010000 */
[----:B------:R-:W-:-:S05]  /*0490*/  ISETP.NE.AND P1, PT, R4, UR4, PT ;  /* 0x0000000404007c0c */ /* 0x000fca000bf25270 */
[----:B------:R-:W-:Y:S08]  /*04a0*/  @P2 BRA `(.L_x_2) ;  /* 0x0000000400342947 */ /* 0x000ff00003800000 */
[----:B------:R-:W-:Y:S01]  /*04b0*/  ISETP.GE.U32.AND P2, PT, R0, 0x8, PT ;  /* 0x000000080000780c */ /* 0x000fe20003f46070 */
[----:B------:R-:W-:-:S12]  /*04c0*/  HFMA2 R13, -RZ, RZ, 0, 0 ;  /* 0x00000000ff0d7431 */ /* 0x000fd800000001ff */
[----:B------:R-:W-:Y:S05]  /*04d0*/  @!P2 BRA `(.L_x_3) ;  /* 0x00000000006ca947 */ /* 0x000fea0003800000 */
[----:B------:R-:W-:Y:S01]  /*04e0*/  IMAD.MOV.U32 R23, RZ, RZ, R21 ;  /* 0x000000ffff177224 */ /* 0x000fe200078e0015 */
[----:B------:R-:W-:Y:S01]  /*04f0*/  MOV R24, R19 ;  /* 0x0000001300187202 */ /* 0x000fe20000000f00 */
[----:B------:R-:W-:-:S12]  /*0500*/  UIADD3 UR6, UPT, UPT, UR5, 0x10, URZ ;  /* 0x0000001005067890 */ /* 0x000fd8000fffe0ff */
.L_x_4:
[----:B------:R-:W-:Y:S01]  /*0510*/  LDS R12, [R23+-0x10] ;  /* 0xfffff000170c7984 */ /* 0x000fe20000000800 */
[----:B------:R-:W-:-:S03]  /*0520*/  VIADD R24, R24, 0x8 ;  /* 0x0000000818187836 */ /* 0x000fc60000000000 */
[----:B0-----:R-:W0:Y:S02]  /*0530*/  LDS.128 R8, [UR6+-0x10] ;  /* 0xfffff006ff087984 */ /* 0x001e240008000c00 */
[----:B------:R-:W-:Y:S02]  /*0540*/  ISETP.NE.AND P2, PT, R24, RZ, PT ;  /* 0x000000ff1800720c */ /* 0x000fe40003f45270 */
[----:B------:R-:W1:Y:S04]  /*0550*/  LDS R13, [R23+-0xc] ;  /* 0xfffff400170d7984 */ /* 0x000e680000000800 */
[----:B------:R-:W2:Y:S04]  /*0560*/  LDS R14, [R23+-0x8] ;  /* 0xfffff800170e7984 */ /* 0x000ea80000000800 */
[----:B------:R-:W3:Y:S04]  /*0570*/  LDS R26, [R23+-0x4] ;  /* 0xfffffc00171a7984 */ /* 0x000ee80000000800 */
[----:B------:R-:W-:Y:S04]  /*0580*/  LDS R29, [R23+0x4] ;  /* 0x00000400171d7984 */ /* 0x000fe80000000800 */
[----:B------:R-:W-:Y:S01]  /*0590*/  LDS R25, [R23+0x8] ;  /* 0x0000080017197984 */ /* 0x000fe20000000800 */
[----:B0-----:R-:W-:-:S04]  /*05a0*/  FFMA R8, R12, R8, R15 ;  /* 0x000000080c087223 */ /* 0x001fc8000000000f */
[----:B-1----:R-:W-:Y:S02]  /*05b0*/  FFMA R13, R13, R9, R8 ;  /* 0x000000090d0d7223 */ /* 0x002fe40000000008 */
[----:B------:R-:W-:Y:S02]  /*05c0*/  LDS R9, [R23] ;  /* 0x0000000017097984 */ /* 0x000fe40000000800 */
[----:B--2---:R-:W-:Y:S02]  /*05d0*/  FFMA R27, R14, R10, R13 ;  /* 0x0000000a0e1b7223 */ /* 0x004fe4000000000d */
[----:B------:R-:W0:Y:S01]  /*05e0*/  LDS.128 R12, [UR6] ;  /* 0x00000006ff0c7984 */ /* 0x000e220008000c00 */
[----:B------:R-:W-:Y:S01]  /*05f0*/  UIADD3 UR6, UPT, UPT, UR6, 0x20, URZ ;  /* 0x0000002006067890 */ /* 0x000fe2000fffe0ff */
[----:B---3--:R-:W-:Y:S02]  /*0600*/  FFMA R26, R26, R11, R27 ;  /* 0x0000000b1a1a7223 */ /* 0x008fe4000000001b */
[----:B------:R1:W2:Y:S02]  /*0610*/  LDS R11, [R23+0xc] ;  /* 0x00000c00170b7984 */ /* 0x0002a40000000800 */
[----:B-1----:R-:W-:Y:S01]  /*0620*/  IADD3 R23, PT, PT, R23, 0x20, RZ ;  /* 0x0000002017177810 */ /* 0x002fe20007ffe0ff */
[----:B0-----:R-:W-:-:S04]  /*0630*/  FFMA R12, R9, R12, R26 ;  /* 0x0000000c090c7223 */ /* 0x001fc8000000001a */
[----:B------:R-:W-:-:S04]  /*0640*/  FFMA R12, R29, R13, R12 ;  /* 0x0000000d1d0c7223 */ /* 0x000fc8000000000c */
[----:B------:R-:W-:-:S04]  /*0650*/  FFMA R12, R25, R14, R12 ;  /* 0x0000000e190c7223 */ /* 0x000fc8000000000c */
[----:B--2---:R-:W-:Y:S01]  /*0660*/  FFMA R15, R11, R15, R12 ;  /* 0x0000000f0b0f7223 */ /* 0x004fe2000000000c */
[----:B------:R-:W-:Y:S06]  /*0670*/  @P2 BRA `(.L_x_4) ;  /* 0xfffffffc00a42947 */ /* 0x000fec000383ffff */
[----:B------:R-:W-:-:S07]  /*0680*/  IMAD.MOV.U32 R13, RZ, RZ, R18 ;  /* 0x000000ffff0d7224 */ /* 0x000fce00078e0012 */
.L_x_3:
[----:B------:R-:W-:-:S13]  /*0690*/  ISETP.NE.AND P2, PT, R6, RZ, PT ;  /* 0x000000ff0600720c */ /* 0x000fda0003f45270 */
[----:B------:R-:W-:Y:S05]  /*06a0*/  @!P2 BRA `(.L_x_2) ;  /* 0x0000000000b4a947 */ /* 0x000fea0003800000 */
[----:B------:R-:W-:Y:S01]  /*06b0*/  ISETP.NE.AND P2, PT, R17, RZ, PT ;  /* 0x000000ff1100720c */ /* 0x000fe20003f45270 */
[----:B------:R-:W-:-:S12]  /*06c0*/  @!P0 BRA `(.L_x_5) ;  /* 0x0000000000448947 */ /* 0x000fd80003800000 */
[----:B------:R-:W1:Y:S01]  /*06d0*/  S2UR UR7, SR_CgaCtaId ;  /* 0x00000000000779c3 */ /* 0x000e620000008800 */
[----:B------:R-:W-:Y:S01]  /*06e0*/  UMOV UR6, 0x400 ;  /* 0x0000040000067882 */ /* 0x000fe20000000000 */
[----:B------:R-:W-:Y:S02]  /*06f0*/  IADD3 R8, PT, PT, R16, R13, RZ ;  /* 0x0000000d10087210 */ /* 0x000fe40007ffe0ff */
[C---:B------:R-:W-:Y:S01]  /*0700*/  LEA R23, R13.reuse, UR5, 0x2 ;  /* 0x000000050d177c11 */ /* 0x040fe2000f8e10ff */
[----:B------:R-:W-:-:S04]  /*0710*/  VIADD R13, R13, 0x4 ;  /* 0x000000040d0d7836 */ /* 0x000fc80000000000 */
[----:B0-----:R-:W-:Y:S01]  /*0720*/  LDS.64 R10, [R23+0x8] ;  /* 0x00000800170a7984 */ /* 0x001fe20000000a00 */
[----:B-1----:R-:W-:-:S06]  /*0730*/  ULEA UR6, UR7, UR6, 0x18 ;  /* 0x0000000607067291 */ /* 0x002fcc000f8ec0ff */
[----:B------:R-:W-:Y:S02]  /*0740*/  LEA R12, R8, UR6, 0x2 ;  /* 0x00000006080c7c11 */ /* 0x000fe4000f8e10ff */
[----:B------:R-:W-:Y:S04]  /*0750*/  LDS.64 R8, [R23] ;  /* 0x0000000017087984 */ /* 0x000fe80000000a00 */
[----:B------:R-:W0:Y:S04]  /*0760*/  LDS R14, [R12] ;  /* 0x000000000c0e7984 */ /* 0x000e280000000800 */
[----:B------:R-:W1:Y:S04]  /*0770*/  LDS R25, [R12+0x4] ;  /* 0x000004000c197984 */ /* 0x000e680000000800 */
[----:B------:R-:W2:Y:S04]  /*0780*/  LDS R24, [R12+0x8] ;  /* 0x000008000c187984 */ /* 0x000ea80000000800 */
[----:B------:R-:W3:Y:S01]  /*0790*/  LDS R27, [R12+0xc] ;  /* 0x00000c000c1b7984 */ /* 0x000ee20000000800 */
[----:B0-----:R-:W-:-:S04]  /*07a0*/  FFMA R8, R14, R8, R15 ;  /* 0x000000080e087223 */ /* 0x001fc8000000000f */
[----:B-1----:R-:W-:-:S04]  /*07b0*/  FFMA R9, R25, R9, R8 ;  /* 0x0000000919097223 */ /* 0x002fc80000000008 */
[----:B--2---:R-:W-:-:S04]  /*07c0*/  FFMA R10, R24, R10, R9 ;  /* 0x0000000a180a7223 */ /* 0x004fc80000000009 */
[----:B---3--:R-:W-:-:S07]  /*07d0*/  FFMA R15, R27, R11, R10 ;  /* 0x0000000b1b0f7223 */ /* 0x008fce000000000a */
.L_x_5:
[----:B------:R-:W-:Y:S05]  /*07e0*/  @!P2 BRA `(.L_x_2) ;  /* 0x000000000064a947 */ /* 0x000fea0003800000 */
[----:B------:R-:W-:Y:S02]  /*07f0*/  ISETP.NE.AND P2, PT, R17, 0x1, PT ;  /* 0x000000011100780c */ /* 0x000fe40003f45270 */
[----:B------:R-:W-:-:S11]  /*0800*/  LOP3.LUT P3, RZ, R0, 0x1, RZ, 0xc0, !PT ;  /* 0x0000000100ff7812 */ /* 0x000fd6000786c0ff */
[----:B------:R-:W-:Y:S05]  /*0810*/  @!P2 BRA `(.L_x_6) ;  /* 0x000000000030a947 */ /* 0x000fea0003800000 */
[----:B------:R-:W1:Y:S01]  /*0820*/  S2UR UR7, SR_CgaCtaId ;  /* 0x00000000000779c3 */ /* 0x000e620000008800 */
[----:B------:R-:W-:Y:S01]  /*0830*/  UMOV UR6, 0x400 ;  /* 0x0000040000067882 */ /* 0x000fe20000000000 */
[----:B------:R-:W-:Y:S02]  /*0840*/  IADD3 R8, PT, PT, R16, R13, RZ ;  /* 0x0000000d10087210 */ /* 0x000fe40007ffe0ff */
[C---:B0-----:R-:W-:Y:S01]  /*0850*/  LEA R9, R13.reuse, UR5, 0x2 ;  /* 0x000000050d097c11 */ /* 0x041fe2000f8e10ff */
[----:B------:R-:W-:Y:S01]  /*0860*/  VIADD R13, R13, 0x2 ;  /* 0x000000020d0d7836 */ /* 0x000fe20000000000 */
[----:B-1----:R-:W-:-:S06]  /*0870*/  ULEA UR6, UR7, UR6, 0x18 ;  /* 0x0000000607067291 */ /* 0x002fcc000f8ec0ff */
[----:B------:R-:W-:Y:S02]  /*0880*/  LEA R10, R8, UR6, 0x2 ;  /* 0x00000006080a7c11 */ /* 0x000fe4000f8e10ff */
[----:B------:R-:W-:Y:S04]  /*0890*/  LDS.64 R8, [R9] ;  /* 0x0000000009087984 */ /* 0x000fe80000000a00 */
[----:B------:R-:W0:Y:S04]  /*08a0*/  LDS R12, [R10] ;  /* 0x000000000a0c7984 */ /* 0x000e280000000800 */
[----:B------:R-:W1:Y:S01]  /*08b0*/  LDS R11, [R10+0x4] ;  /* 0x000004000a0b7984 */ /* 0x000e620000000800 */
[----:B0-----:R-:W-:-:S04]  /*08c0*/  FFMA R8, R12, R8, R15 ;  /* 0x000000080c087223 */ /* 0x001fc8000000000f */
[----:B-1----:R-:W-:-:S07]  /*08d0*/  FFMA R15, R11, R9, R8 ;  /* 0x000000090b0f7223 */ /* 0x002fce0000000008 */
.L_x_6:
[----:B------:R-:W-:Y:S05]  /*08e0*/  @!P3 BRA `(.L_x_2) ;  /* 0x000000000024b947 */ /* 0x000fea0003800000 */
[----:B------:R-:W1:Y:S01]  /*08f0*/  S2UR UR7, SR_CgaCtaId ;  /* 0x00000000000779c3 */ /* 0x000e620000008800 */
[----:B------:R-:W-:Y:S01]  /*0900*/  UMOV UR6, 0x400 ;  /* 0x0000040000067882 */ /* 0x000fe20000000000 */
[----:B------:R-:W-:Y:S02]  /*0910*/  IADD3 R8, PT, PT, R16, R13, RZ ;  /* 0x0000000d10087210 */ /* 0x000fe40007ffe0ff */
[----:B0-----:R-:W-:-:S06]  /*0920*/  LEA R9, R13, UR5, 0x2 ;  /* 0x000000050d097c11 */ /* 0x001fcc000f8e10ff */
[----:B------:R-:W-:Y:S01]  /*0930*/  LDS R9, [R9] ;  /* 0x0000000009097984 */ /* 0x000fe20000000800 */
[----:B-1----:R-:W-:-:S06]  /*0940*/  ULEA UR6, UR7, UR6, 0x18 ;  /* 0x0000000607067291 */ /* 0x002fcc000f8ec0ff */
[----:B------:R-:W-:-:S06]  /*0950*/  LEA R8, R8, UR6, 0x2 ;  /* 0x0000000608087c11 */ /* 0x000fcc000f8e10ff */
[----:B------:R-:W0:Y:S02]  /*0960*/  LDS R8, [R8] ;  /* 0x0000000008087984 */ /* 0x000e240000000800 */
[----:B0-----:R-:W-:-:S07]  /*0970*/  FFMA R15, R8, R9, R15 ;  /* 0x00000009080f7223 */ /* 0x001fce000000000f */
.L_x_2:
[----:B------:R-:W-:Y:S05]  /*0980*/  BSYNC.RECONVERGENT B0 ;  /* 0x0000000000007941 */ /* 0x000fea0003800200 */
.L_x_1:
[----:B------:R-:W-:Y:S06]  /*0990*/  BAR.SYNC.DEFER_BLOCKING 0x0 ;  /* 0x0000000000007b1d */ /* 0x000fec0000010000 */
[----:B------:R-:W-:Y:S05]  /*09a0*/  @P1 BRA `(.L_x_7) ;  /* 0xfffffff800781947 */ /* 0x000fea000383ffff */
.L_x_0:
[----:B------:R-:W-:-:S13]  /*09b0*/  ISETP.NE.AND P0, PT, R3, RZ, PT ;  /* 0x000000ff0300720c */ /* 0x000fda0003f05270 */
[----:B------:R-:W-:Y:S05]  /*09c0*/  @P0 EXIT ;  /* 0x000000000000094d */ /* 0x000fea0003800000 */
[----:B------:R-:W1:Y:S01]  /*09d0*/  LDC.64 R6, c[0x0][0x388] ;  /* 0x0000e200ff067b82 */ /* 0x000e620000000a00 */
[----:B------:R-:W-:-:S04]  /*09e0*/  IMAD R3, R2, UR8, R5 ;  /* 0x0000000802037c24 */ /* 0x000fc8000f8e0205 */
[----:B-1----:R-:W-:-:S05]  /*09f0*/  IMAD.WIDE.U32 R2, R3, 0x4, R6 ;  /* 0x0000000403027825 */ /* 0x002fca00078e0006 */
[----:B------:R-:W-:Y:S01]  /*0a00*/  STG.E desc[UR10][R2.64], R15 ;  /* 0x0000000f02007986 */ /* 0x000fe2000c10190a */
[----:B------:R-:W-:Y:S05]  /*0a10*/  EXIT ;  /* 0x000000000000794d */ /* 0x000fea0003800000 */
.L_x_8:
[----:B------:R-:W-:-:S00]  /*0a20*/  BRA `(.L_x_8) ;  /* 0xfffffffc00fc7947 */ /* 0x000fc0000383ffff */
[----:B------:R-:W-:-:S00]  /*0a30*/  NOP ;  /* 0x0000000000007918 */ /* 0x000fc00000000000 */
        /* <DEDUP_REMOVED lines=12> */
.L_x_9:


//--------------------- .nv.shared._Z6gpu_AxiiPfS_S_ --------------------------
	.section	.nv.shared._Z6gpu_AxiiPfS_S_,"aw",@nobits
	.sectionflags	@""
	.align	4
.nv.shared._Z6gpu_AxiiPfS_S_:
	.zero		9216


//--------------------- .nv.shared.reserved.0     --------------------------
	.section	.nv.shared.reserved.0,"aw",@nobits
	.weak		__nv_reservedSMEM_offset_0_alias
	.size		__nv_reservedSMEM_offset_0_alias, 0, 64
	.other		__nv_reservedSMEM_offset_0_alias,@"STO_CUDA_RESERVED_SHARED STV_DEFAULT"
__nv_reservedSMEM_offset_0_alias:
	.zero		0
	.zero		64


//--------------------- .nv.constant0._Z6gpu_AxiiPfS_S_ --------------------------
	.section	.nv.constant0._Z6gpu_AxiiPfS_S_,"a",@progbits
	.sectionflags	@""
	.align	4
.nv.constant0._Z6gpu_AxiiPfS_S_:
	.zero		928


//--------------------- SYMBOLS --------------------------

	.type		.nv.reservedSmem.offset0,@object
	.size		.nv.reservedSmem.offset0,0x4
	.type		.nv.reservedSmem.cap,@object
	.size		.nv.reservedSmem.cap,0x4
